//
// Generated by NVIDIA NVVM Compiler
//
// Compiler Build ID: CL-36424714
// Cuda compilation tools, release 13.0, V13.0.88
// Based on NVVM 20.0.0
//

.version 9.0
.target sm_100
.address_size 64

	// .globl	_Z17contranstive_lossPKfS0_PKiPfiif

.visible .entry _Z17contranstive_lossPKfS0_PKiPfiif(
	.param .u64 .ptr .align 1 _Z17contranstive_lossPKfS0_PKiPfiif_param_0,
	.param .u64 .ptr .align 1 _Z17contranstive_lossPKfS0_PKiPfiif_param_1,
	.param .u64 .ptr .align 1 _Z17contranstive_lossPKfS0_PKiPfiif_param_2,
	.param .u64 .ptr .align 1 _Z17contranstive_lossPKfS0_PKiPfiif_param_3,
	.param .u32 _Z17contranstive_lossPKfS0_PKiPfiif_param_4,
	.param .u32 _Z17contranstive_lossPKfS0_PKiPfiif_param_5,
	.param .f32 _Z17contranstive_lossPKfS0_PKiPfiif_param_6
)
{
	.reg .pred 	%p<11>;
	.reg .b32 	%r<31>;
	.reg .b32 	%f<153>;
	.reg .b64 	%rd<44>;

	ld.param.u64 	%rd16, [_Z17contranstive_lossPKfS0_PKiPfiif_param_0];
	ld.param.u64 	%rd17, [_Z17contranstive_lossPKfS0_PKiPfiif_param_1];
	ld.param.u64 	%rd18, [_Z17contranstive_lossPKfS0_PKiPfiif_param_2];
	ld.param.u64 	%rd19, [_Z17contranstive_lossPKfS0_PKiPfiif_param_3];
	ld.param.u32 	%r18, [_Z17contranstive_lossPKfS0_PKiPfiif_param_4];
	ld.param.u32 	%r17, [_Z17contranstive_lossPKfS0_PKiPfiif_param_5];
	ld.param.f32 	%f14, [_Z17contranstive_lossPKfS0_PKiPfiif_param_6];
	mov.u32 	%r19, %ctaid.x;
	mov.u32 	%r20, %ntid.x;
	mov.u32 	%r21, %tid.x;
	mad.lo.s32 	%r1, %r19, %r20, %r21;
	setp.ge.s32 	%p1, %r1, %r18;
	@%p1 bra 	$L__BB0_15;
	cvta.to.global.u64 	%rd1, %rd16;
	cvta.to.global.u64 	%rd2, %rd17;
	mul.lo.s32 	%r22, %r17, %r1;
	cvt.s64.s32 	%rd3, %r22;
	setp.lt.s32 	%p2, %r17, 1;
	mov.f32 	%f152, 0f00000000;
	@%p2 bra 	$L__BB0_14;
	and.b32  	%r2, %r17, 15;
	setp.lt.u32 	%p3, %r17, 16;
	mov.f32 	%f152, 0f00000000;
	mov.b32 	%r28, 0;
	@%p3 bra 	$L__BB0_5;
	and.b32  	%r28, %r17, 2147483632;
	neg.s32 	%r26, %r28;
	shl.b64 	%rd20, %rd3, 2;
	add.s64 	%rd21, %rd20, 32;
	add.s64 	%rd41, %rd1, %rd21;
	add.s64 	%rd40, %rd2, %rd21;
	mov.f32 	%f152, 0f00000000;
$L__BB0_4:
	.pragma "nounroll";
	ld.global.f32 	%f19, [%rd41+-32];
	ld.global.f32 	%f20, [%rd40+-32];
	sub.f32 	%f21, %f19, %f20;
	fma.rn.f32 	%f22, %f21, %f21, %f152;
	ld.global.f32 	%f23, [%rd41+-28];
	ld.global.f32 	%f24, [%rd40+-28];
	sub.f32 	%f25, %f23, %f24;
	fma.rn.f32 	%f26, %f25, %f25, %f22;
	ld.global.f32 	%f27, [%rd41+-24];
	ld.global.f32 	%f28, [%rd40+-24];
	sub.f32 	%f29, %f27, %f28;
	fma.rn.f32 	%f30, %f29, %f29, %f26;
	ld.global.f32 	%f31, [%rd41+-20];
	ld.global.f32 	%f32, [%rd40+-20];
	sub.f32 	%f33, %f31, %f32;
	fma.rn.f32 	%f34, %f33, %f33, %f30;
	ld.global.f32 	%f35, [%rd41+-16];
	ld.global.f32 	%f36, [%rd40+-16];
	sub.f32 	%f37, %f35, %f36;
	fma.rn.f32 	%f38, %f37, %f37, %f34;
	ld.global.f32 	%f39, [%rd41+-12];
	ld.global.f32 	%f40, [%rd40+-12];
	sub.f32 	%f41, %f39, %f40;
	fma.rn.f32 	%f42, %f41, %f41, %f38;
	ld.global.f32 	%f43, [%rd41+-8];
	ld.global.f32 	%f44, [%rd40+-8];
	sub.f32 	%f45, %f43, %f44;
	fma.rn.f32 	%f46, %f45, %f45, %f42;
	ld.global.f32 	%f47, [%rd41+-4];
	ld.global.f32 	%f48, [%rd40+-4];
	sub.f32 	%f49, %f47, %f48;
	fma.rn.f32 	%f50, %f49, %f49, %f46;
	ld.global.f32 	%f51, [%rd41];
	ld.global.f32 	%f52, [%rd40];
	sub.f32 	%f53, %f51, %f52;
	fma.rn.f32 	%f54, %f53, %f53, %f50;
	ld.global.f32 	%f55, [%rd41+4];
	ld.global.f32 	%f56, [%rd40+4];
	sub.f32 	%f57, %f55, %f56;
	fma.rn.f32 	%f58, %f57, %f57, %f54;
	ld.global.f32 	%f59, [%rd41+8];
	ld.global.f32 	%f60, [%rd40+8];
	sub.f32 	%f61, %f59, %f60;
	fma.rn.f32 	%f62, %f61, %f61, %f58;
	ld.global.f32 	%f63, [%rd41+12];
	ld.global.f32 	%f64, [%rd40+12];
	sub.f32 	%f65, %f63, %f64;
	fma.rn.f32 	%f66, %f65, %f65, %f62;
	ld.global.f32 	%f67, [%rd41+16];
	ld.global.f32 	%f68, [%rd40+16];
	sub.f32 	%f69, %f67, %f68;
	fma.rn.f32 	%f70, %f69, %f69, %f66;
	ld.global.f32 	%f71, [%rd41+20];
	ld.global.f32 	%f72, [%rd40+20];
	sub.f32 	%f73, %f71, %f72;
	fma.rn.f32 	%f74, %f73, %f73, %f70;
	ld.global.f32 	%f75, [%rd41+24];
	ld.global.f32 	%f76, [%rd40+24];
	sub.f32 	%f77, %f75, %f76;
	fma.rn.f32 	%f78, %f77, %f77, %f74;
	ld.global.f32 	%f79, [%rd41+28];
	ld.global.f32 	%f80, [%rd40+28];
	sub.f32 	%f81, %f79, %f80;
	fma.rn.f32 	%f152, %f81, %f81, %f78;
	add.s32 	%r26, %r26, 16;
	add.s64 	%rd41, %rd41, 64;
	add.s64 	%rd40, %rd40, 64;
	setp.ne.s32 	%p4, %r26, 0;
	@%p4 bra 	$L__BB0_4;
$L__BB0_5:
	setp.eq.s32 	%p5, %r2, 0;
	@%p5 bra 	$L__BB0_14;
	and.b32  	%r8, %r17, 7;
	setp.lt.u32 	%p6, %r2, 8;
	@%p6 bra 	$L__BB0_8;
	cvt.u64.u32 	%rd22, %r28;
	add.s64 	%rd23, %rd22, %rd3;
	shl.b64 	%rd24, %rd23, 2;
	add.s64 	%rd25, %rd1, %rd24;
	ld.global.f32 	%f83, [%rd25];
	add.s64 	%rd26, %rd2, %rd24;
	ld.global.f32 	%f84, [%rd26];
	sub.f32 	%f85, %f83, %f84;
	fma.rn.f32 	%f86, %f85, %f85, %f152;
	ld.global.f32 	%f87, [%rd25+4];
	ld.global.f32 	%f88, [%rd26+4];
	sub.f32 	%f89, %f87, %f88;
	fma.rn.f32 	%f90, %f89, %f89, %f86;
	ld.global.f32 	%f91, [%rd25+8];
	ld.global.f32 	%f92, [%rd26+8];
	sub.f32 	%f93, %f91, %f92;
	fma.rn.f32 	%f94, %f93, %f93, %f90;
	ld.global.f32 	%f95, [%rd25+12];
	ld.global.f32 	%f96, [%rd26+12];
	sub.f32 	%f97, %f95, %f96;
	fma.rn.f32 	%f98, %f97, %f97, %f94;
	ld.global.f32 	%f99, [%rd25+16];
	ld.global.f32 	%f100, [%rd26+16];
	sub.f32 	%f101, %f99, %f100;
	fma.rn.f32 	%f102, %f101, %f101, %f98;
	ld.global.f32 	%f103, [%rd25+20];
	ld.global.f32 	%f104, [%rd26+20];
	sub.f32 	%f105, %f103, %f104;
	fma.rn.f32 	%f106, %f105, %f105, %f102;
	ld.global.f32 	%f107, [%rd25+24];
	ld.global.f32 	%f108, [%rd26+24];
	sub.f32 	%f109, %f107, %f108;
	fma.rn.f32 	%f110, %f109, %f109, %f106;
	ld.global.f32 	%f111, [%rd25+28];
	ld.global.f32 	%f112, [%rd26+28];
	sub.f32 	%f113, %f111, %f112;
	fma.rn.f32 	%f152, %f113, %f113, %f110;
	add.s32 	%r28, %r28, 8;
$L__BB0_8:
	setp.eq.s32 	%p7, %r8, 0;
	@%p7 bra 	$L__BB0_14;
	and.b32  	%r11, %r17, 3;
	setp.lt.u32 	%p8, %r8, 4;
	@%p8 bra 	$L__BB0_11;
	cvt.u64.u32 	%rd27, %r28;
	add.s64 	%rd28, %rd27, %rd3;
	shl.b64 	%rd29, %rd28, 2;
	add.s64 	%rd30, %rd1, %rd29;
	ld.global.f32 	%f115, [%rd30];
	add.s64 	%rd31, %rd2, %rd29;
	ld.global.f32 	%f116, [%rd31];
	sub.f32 	%f117, %f115, %f116;
	fma.rn.f32 	%f118, %f117, %f117, %f152;
	ld.global.f32 	%f119, [%rd30+4];
	ld.global.f32 	%f120, [%rd31+4];
	sub.f32 	%f121, %f119, %f120;
	fma.rn.f32 	%f122, %f121, %f121, %f118;
	ld.global.f32 	%f123, [%rd30+8];
	ld.global.f32 	%f124, [%rd31+8];
	sub.f32 	%f125, %f123, %f124;
	fma.rn.f32 	%f126, %f125, %f125, %f122;
	ld.global.f32 	%f127, [%rd30+12];
	ld.global.f32 	%f128, [%rd31+12];
	sub.f32 	%f129, %f127, %f128;
	fma.rn.f32 	%f152, %f129, %f129, %f126;
	add.s32 	%r28, %r28, 4;
$L__BB0_11:
	setp.eq.s32 	%p9, %r11, 0;
	@%p9 bra 	$L__BB0_14;
	cvt.u64.u32 	%rd32, %r28;
	add.s64 	%rd33, %rd3, %rd32;
	shl.b64 	%rd34, %rd33, 2;
	add.s64 	%rd43, %rd2, %rd34;
	add.s64 	%rd42, %rd1, %rd34;
	neg.s32 	%r30, %r11;
$L__BB0_13:
	.pragma "nounroll";
	ld.global.f32 	%f130, [%rd42];
	ld.global.f32 	%f131, [%rd43];
	sub.f32 	%f132, %f130, %f131;
	fma.rn.f32 	%f152, %f132, %f132, %f152;
	add.s64 	%rd43, %rd43, 4;
	add.s64 	%rd42, %rd42, 4;
	add.s32 	%r30, %r30, 1;
	setp.ne.s32 	%p10, %r30, 0;
	@%p10 bra 	$L__BB0_13;
$L__BB0_14:
	sqrt.rn.f32 	%f133, %f152;
	cvta.to.global.u64 	%rd35, %rd18;
	mul.wide.s32 	%rd36, %r1, 4;
	add.s64 	%rd37, %rd35, %rd36;
	ld.global.u32 	%r24, [%rd37];
	sub.f32 	%f134, %f14, %f133;
	max.f32 	%f135, %f134, 0f00000000;
	sub.s32 	%r25, 1, %r24;
	cvt.rn.f32.s32 	%f136, %r25;
	mul.f32 	%f137, %f136, 0f3F000000;
	mul.f32 	%f138, %f133, %f137;
	mul.f32 	%f139, %f133, %f138;
	cvt.rn.f32.s32 	%f140, %r24;
	mul.f32 	%f141, %f140, 0f3F000000;
	mul.f32 	%f142, %f135, %f141;
	fma.rn.f32 	%f143, %f135, %f142, %f139;
	cvta.to.global.u64 	%rd38, %rd19;
	add.s64 	%rd39, %rd38, %rd36;
	st.global.f32 	[%rd39], %f143;
$L__BB0_15:
	ret;

}


// ===== COMPILED SASS (sm_100) =====

	.target	sm_100

	.elftype	@"ET_EXEC"


//--------------------- .note.nv.tkinfo           --------------------------
	.section	.note.nv.tkinfo,"",@"SHT_NOTE"
	.sectionflags	@"SHF_NOTE_NV_TKINFO"
	.tkinfo
        /*0018*/ 	.word	0x00000002
        /*0030*/ 	.string	""
        /*0030*/ 	.string	"ptxas"
        /*0030*/ 	.string	"Cuda compilation tools, release 13.0, V13.0.88"
        /*0030*/ 	.string	"Build cuda_13.0.r13.0/compiler.36424714_0"
        /*0030*/ 	.string	"-arch sm_100 -m 64 "



//--------------------- .note.nv.cuinfo           --------------------------
	.section	.note.nv.cuinfo,"",@"SHT_NOTE"
	.sectionflags	@"SHF_NOTE_NV_CUINFO"
        /*0018*/ 	.short	0x0002
        /*001a*/ 	.short	0x0064
        /*001c*/ 	.short	0x0082
	.zero		2


//--------------------- .nv.info                  --------------------------
	.section	.nv.info,"",@"SHT_CUDA_INFO"
	.align	4


	//----- nvinfo : EIATTR_REGCOUNT
	.align		4
        /*0000*/ 	.byte	0x04, 0x2f
        /*0002*/ 	.short	(.L_1 - .L_0)
	.align		4
.L_0:
        /*0004*/ 	.word	index@(_Z17contranstive_lossPKfS0_PKiPfiif)
        /*0008*/ 	.word	0x0000001d


	//----- nvinfo : EIATTR_FRAME_SIZE
	.align		4
.L_1:
        /*000c*/ 	.byte	0x04, 0x11
        /*000e*/ 	.short	(.L_3 - .L_2)
	.align		4
.L_2:
        /*0010*/ 	.word	index@($__internal_0_$__cuda_sm20_sqrt_rn_f32_slowpath)
        /*0014*/ 	.word	0x00000000


	//----- nvinfo : EIATTR_FRAME_SIZE
	.align		4
.L_3:
        /*0018*/ 	.byte	0x04, 0x11
        /*001a*/ 	.short	(.L_5 - .L_4)
	.align		4
.L_4:
        /*001c*/ 	.word	index@(_Z17contranstive_lossPKfS0_PKiPfiif)
        /*0020*/ 	.word	0x00000000


	//----- nvinfo : EIATTR_MIN_STACK_SIZE
	.align		4
.L_5:
        /*0024*/ 	.byte	0x04, 0x12
        /*0026*/ 	.short	(.L_7 - .L_6)
	.align		4
.L_6:
        /*0028*/ 	.word	index@(_Z17contranstive_lossPKfS0_PKiPfiif)
        /*002c*/ 	.word	0x00000000
.L_7:


//--------------------- .nv.compat                --------------------------
	.section	.nv.compat,"",@"SHT_CUDA_COMPAT_INFO"
	.align	4
        /*0000*/ 	.byte	0x02, 0x09, 0x00, 0x00, 0x02, 0x02, 0x01, 0x00, 0x02, 0x05, 0x05, 0x00, 0x03, 0x07, 0x01, 0x01
        /*0010*/ 	.byte	0x02, 0x03, 0x00, 0x00, 0x02, 0x06, 0x01, 0x00, 0x04, 0x0b, 0x08, 0x00, 0x01, 0x00, 0x00, 0x00
        /*0020*/ 	.byte	0x00, 0x00, 0x00, 0x00


//--------------------- .nv.info._Z17contranstive_lossPKfS0_PKiPfiif --------------------------
	.section	.nv.info._Z17contranstive_lossPKfS0_PKiPfiif,"",@"SHT_CUDA_INFO"
	.sectionflags	@""
	.align	4


	//----- nvinfo : EIATTR_CUDA_API_VERSION
	.align		4
        /*0000*/ 	.byte	0x04, 0x37
        /*0002*/ 	.short	(.L_9 - .L_8)
.L_8:
        /*0004*/ 	.word	0x00000082


	//----- nvinfo : EIATTR_KPARAM_INFO
	.align		4
.L_9:
        /*0008*/ 	.byte	0x04, 0x17
        /*000a*/ 	.short	(.L_11 - .L_10)
.L_10:
        /*000c*/ 	.word	0x00000000
        /*0010*/ 	.short	0x0006
        /*0012*/ 	.short	0x0028
        /*0014*/ 	.byte	0x00, 0xf0, 0x11, 0x00


	//----- nvinfo : EIATTR_KPARAM_INFO
	.align		4
.L_11:
        /*0018*/ 	.byte	0x04, 0x17
        /*001a*/ 	.short	(.L_13 - .L_12)
.L_12:
        /*001c*/ 	.word	0x00000000
        /*0020*/ 	.short	0x0005
        /*0022*/ 	.short	0x0024
        /*0024*/ 	.byte	0x00, 0xf0, 0x11, 0x00


	//----- nvinfo : EIATTR_KPARAM_INFO
	.align		4
.L_13:
        /*0028*/ 	.byte	0x04, 0x17
        /*002a*/ 	.short	(.L_15 - .L_14)
.L_14:
        /*002c*/ 	.word	0x00000000
        /*0030*/ 	.short	0x0004
        /*0032*/ 	.short	0x0020
        /*0034*/ 	.byte	0x00, 0xf0, 0x11, 0x00


	//----- nvinfo : EIATTR_KPARAM_INFO
	.align		4
.L_15:
        /*0038*/ 	.byte	0x04, 0x17
        /*003a*/ 	.short	(.L_17 - .L_16)
.L_16:
        /*003c*/ 	.word	0x00000000
        /*0040*/ 	.short	0x0003
        /*0042*/ 	.short	0x0018
        /*0044*/ 	.byte	0x00, 0xf5, 0x21, 0x00


	//----- nvinfo : EIATTR_KPARAM_INFO
	.align		4
.L_17:
        /*0048*/ 	.byte	0x04, 0x17
        /*004a*/ 	.short	(.L_19 - .L_18)
.L_18:
        /*004c*/ 	.word	0x00000000
        /*0050*/ 	.short	0x0002
        /*0052*/ 	.short	0x0010
        /*0054*/ 	.byte	0x00, 0xf5, 0x21, 0x00


	//----- nvinfo : EIATTR_KPARAM_INFO
	.align		4
.L_19:
        /*0058*/ 	.byte	0x04, 0x17
        /*005a*/ 	.short	(.L_21 - .L_20)
.L_20:
        /*005c*/ 	.word	0x00000000
        /*0060*/ 	.short	0x0001
        /*0062*/ 	.short	0x0008
        /*0064*/ 	.byte	0x00, 0xf5, 0x21, 0x00


	//----- nvinfo : EIATTR_KPARAM_INFO
	.align		4
.L_21:
        /*0068*/ 	.byte	0x04, 0x17
        /*006a*/ 	.short	(.L_23 - .L_22)
.L_22:
        /*006c*/ 	.word	0x00000000
        /*0070*/ 	.short	0x0000
        /*0072*/ 	.short	0x0000
        /*0074*/ 	.byte	0x00, 0xf5, 0x21, 0x00


	//----- nvinfo : EIATTR_SPARSE_MMA_MASK
	.align		4
.L_23:
        /*0078*/ 	.byte	0x03, 0x50
        /*007a*/ 	.short	0x0000


	//----- nvinfo : EIATTR_MAXREG_COUNT
	.align		4
        /*007c*/ 	.byte	0x03, 0x1b
        /*007e*/ 	.short	0x00ff


	//----- nvinfo : EIATTR_MERCURY_ISA_VERSION
	.align		4
        /*0080*/ 	.byte	0x03, 0x5f
        /*0082*/ 	.short	0x0101


	//----- nvinfo : EIATTR_VRC_CTA_INIT_COUNT
	.align		4
        /*0084*/ 	.byte	0x02, 0x4a
	.zero		1
	.zero		1


	//----- nvinfo : EIATTR_EXIT_INSTR_OFFSETS
	.align		4
        /*0088*/ 	.byte	0x04, 0x1c
        /*008a*/ 	.short	(.L_25 - .L_24)


	//   ....[0]....
.L_24:
        /*008c*/ 	.word	0x00000070


	//   ....[1]....
        /*0090*/ 	.word	0x00000eb0


	//----- nvinfo : EIATTR_CRS_STACK_SIZE
	.align		4
.L_25:
        /*0094*/ 	.byte	0x04, 0x1e
        /*0096*/ 	.short	(.L_27 - .L_26)
.L_26:
        /*0098*/ 	.word	0x00000000


	//----- nvinfo : EIATTR_CBANK_PARAM_SIZE
	.align		4
.L_27:
        /*009c*/ 	.byte	0x03, 0x19
        /*009e*/ 	.short	0x002c


	//----- nvinfo : EIATTR_PARAM_CBANK
	.align		4
        /*00a0*/ 	.byte	0x04, 0x0a
        /*00a2*/ 	.short	(.L_29 - .L_28)
	.align		4
.L_28:
        /*00a4*/ 	.word	index@(.nv.constant0._Z17contranstive_lossPKfS0_PKiPfiif)
        /*00a8*/ 	.short	0x0380
        /*00aa*/ 	.short	0x002c


	//----- nvinfo : EIATTR_SW_WAR
	.align		4
.L_29:
        /*00ac*/ 	.byte	0x04, 0x36
        /*00ae*/ 	.short	(.L_31 - .L_30)
.L_30:
        /*00b0*/ 	.word	0x00000008
.L_31:


//--------------------- .nv.callgraph             --------------------------
	.section	.nv.callgraph,"",@"SHT_CUDA_CALLGRAPH"
	.align	4
	.sectionentsize	8
	.align		4
        /*0000*/ 	.word	0x00000000
	.align		4
        /*0004*/ 	.word	0xffffffff
	.align		4
        /*0008*/ 	.word	0x00000000
	.align		4
        /*000c*/ 	.word	0xfffffffe
	.align		4
        /*0010*/ 	.word	0x00000000
	.align		4
        /*0014*/ 	.word	0xfffffffd
	.align		4
        /*0018*/ 	.word	0x00000000
	.align		4
        /*001c*/ 	.word	0xfffffffc


//--------------------- .text._Z17contranstive_lossPKfS0_PKiPfiif --------------------------
	.section	.text._Z17contranstive_lossPKfS0_PKiPfiif,"ax",@progbits
	.align	128
        .global         _Z17contranstive_lossPKfS0_PKiPfiif
        .type           _Z17contranstive_lossPKfS0_PKiPfiif,@function
        .size           _Z17contranstive_lossPKfS0_PKiPfiif,(.L_x_11 - _Z17contranstive_lossPKfS0_PKiPfiif)
        .other          _Z17contranstive_lossPKfS0_PKiPfiif,@"STO_CUDA_ENTRY STV_DEFAULT"
_Z17contranstive_lossPKfS0_PKiPfiif:
.text._Z17contranstive_lossPKfS0_PKiPfiif:
[----:B------:R-:W-:Y:S01]  /*0000*/  LDC R1, c[0x0][0x37c] ;  /* 0x0000df00ff017b82 */ /* 0x000fe20000000800 */
[----:B------:R-:W0:Y:S07]  /*0010*/  S2R R3, SR_TID.X ;  /* 0x0000000000037919 */ /* 0x000e2e0000002100 */
[----:B------:R-:W0:Y:S01]  /*0020*/  S2UR UR4, SR_CTAID.X ;  /* 0x00000000000479c3 */ /* 0x000e220000002500 */
[----:B------:R-:W1:Y:S07]  /*0030*/  LDCU UR5, c[0x0][0x3a0] ;  /* 0x00007400ff0577ac */ /* 0x000e6e0008000800 */
[----:B------:R-:W0:Y:S02]  /*0040*/  LDC R6, c[0x0][0x360] ;  /* 0x0000d800ff067b82 */ /* 0x000e240000000800 */
[----:B0-----:R-:W-:-:S05]  /*0050*/  IMAD R6, R6, UR4, R3 ;  /* 0x0000000406067c24 */ /* 0x001fca000f8e0203 */
[----:B-1----:R-:W-:-:S13]  /*0060*/  ISETP.GE.AND P0, PT, R6, UR5, PT ;  /* 0x0000000506007c0c */ /* 0x002fda000bf06270 */
[----:B------:R-:W-:Y:S05]  /*0070*/  @P0 EXIT ;  /* 0x000000000000094d */ /* 0x000fea0003800000 */
[----:B------:R-:W0:Y:S01]  /*0080*/  LDCU UR5, c[0x0][0x3a4] ;  /* 0x00007480ff0577ac */ /* 0x000e220008000800 */
[----:B------:R-:W-:Y:S01]  /*0090*/  HFMA2 R16, -RZ, RZ, 0, 0 ;  /* 0x00000000ff107431 */ /* 0x000fe200000001ff */
[----:B------:R-:W1:Y:S01]  /*00a0*/  LDCU.64 UR8, c[0x0][0x358] ;  /* 0x00006b00ff0877ac */ /* 0x000e620008000a00 */
[----:B0-----:R-:W-:-:S09]  /*00b0*/  UISETP.GE.AND UP0, UPT, UR5, 0x1, UPT ;  /* 0x000000010500788c */ /* 0x001fd2000bf06270 */
[----:B-1----:R-:W-:Y:S05]  /*00c0*/  BRA.U !UP0, `(.L_x_0) ;  /* 0x0000000908f87547 */ /* 0x002fea000b800000 */
[----:B------:R-:W-:Y:S02]  /*00d0*/  UISETP.GE.U32.AND UP1, UPT, UR5, 0x10, UPT ;  /* 0x000000100500788c */ /* 0x000fe4000bf26070 */
[----:B------:R-:W-:Y:S01]  /*00e0*/  IMAD R0, R6, UR5, RZ ;  /* 0x0000000506007c24 */ /* 0x000fe2000f8e02ff */
[----:B------:R-:W-:Y:S01]  /*00f0*/  ULOP3.LUT UR6, UR5, 0xf, URZ, 0xc0, !UPT ;  /* 0x0000000f05067892 */ /* 0x000fe2000f8ec0ff */
[----:B------:R-:W-:Y:S01]  /*0100*/  MOV R16, RZ ;  /* 0x000000ff00107202 */ /* 0x000fe20000000f00 */
[----:B------:R-:W-:Y:S02]  /*0110*/  UMOV UR4, URZ ;  /* 0x000000ff00047c82 */ /* 0x000fe40008000000 */
[----:B------:R-:W-:Y:S01]  /*0120*/  SHF.R.S32.HI R7, RZ, 0x1f, R0 ;  /* 0x0000001fff077819 */ /* 0x000fe20000011400 */
[----:B------:R-:W-:Y:S01]  /*0130*/  UISETP.NE.AND UP0, UPT, UR6, URZ, UPT ;  /* 0x000000ff0600728c */ /* 0x000fe2000bf05270 */
[----:B------:R-:W-:Y:S10]  /*0140*/  BRA.U !UP1, `(.L_x_1) ;  /* 0x0000000509447547 */ /* 0x000ff4000b800000 */
[----:B------:R-:W0:Y:S01]  /*0150*/  LDCU.128 UR12, c[0x0][0x380] ;  /* 0x00007000ff0c77ac */ /* 0x000e220008000c00 */
[C---:B------:R-:W-:Y:S02]  /*0160*/  LEA R4, P0, R0.reuse, 0x20, 0x2 ;  /* 0x0000002000047811 */ /* 0x040fe400078010ff */
[----:B------:R-:W-:Y:S01]  /*0170*/  MOV R16, RZ ;  /* 0x000000ff00107202 */ /* 0x000fe20000000f00 */
[----:B------:R-:W-:Y:S01]  /*0180*/  ULOP3.LUT UR4, UR5, 0x7ffffff0, URZ, 0xc0, !UPT ;  /* 0x7ffffff005047892 */ /* 0x000fe2000f8ec0ff */
[----:B------:R-:W-:-:S03]  /*0190*/  LEA.HI.X R5, R0, RZ, R7, 0x2, P0 ;  /* 0x000000ff00057211 */ /* 0x000fc600000f1407 */
[----:B------:R-:W-:Y:S01]  /*01a0*/  UIADD3 UR7, UPT, UPT, -UR4, URZ, URZ ;  /* 0x000000ff04077290 */ /* 0x000fe2000fffe1ff */
[C---:B0-----:R-:W-:Y:S02]  /*01b0*/  IADD3 R2, P1, PT, R4.reuse, UR12, RZ ;  /* 0x0000000c04027c10 */ /* 0x041fe4000ff3e0ff */
[----:B------:R-:W-:Y:S02]  /*01c0*/  IADD3 R4, P2, PT, R4, UR14, RZ ;  /* 0x0000000e04047c10 */ /* 0x000fe4000ff5e0ff */
[C---:B------:R-:W-:Y:S02]  /*01d0*/  IADD3.X R3, PT, PT, R5.reuse, UR13, RZ, P1, !PT ;  /* 0x0000000d05037c10 */ /* 0x040fe40008ffe4ff */
[----:B------:R-:W-:-:S09]  /*01e0*/  IADD3.X R5, PT, PT, R5, UR15, RZ, P2, !PT ;  /* 0x0000000f05057c10 */ /* 0x000fd200097fe4ff */
.L_x_2:
[----:B------:R-:W2:Y:S04]  /*01f0*/  LDG.E R11, desc[UR8][R2.64+-0x20] ;  /* 0xffffe008020b7981 */ /* 0x000ea8000c1e1900 */
[----:B------:R-:W2:Y:S04]  /*0200*/  LDG.E R14, desc[UR8][R4.64+-0x20] ;  /* 0xffffe008040e7981 */ /* 0x000ea8000c1e1900 */
[----:B------:R-:W3:Y:S04]  /*0210*/  LDG.E R25, desc[UR8][R2.64+-0x1c] ;  /* 0xffffe40802197981 */ /* 0x000ee8000c1e1900 */
[----:B------:R-:W3:Y:S04]  /*0220*/  LDG.E R26, desc[UR8][R4.64+-0x1c] ;  /* 0xffffe408041a7981 */ /* 0x000ee8000c1e1900 */
[----:B------:R-:W4:Y:S04]  /*0230*/  LDG.E R18, desc[UR8][R2.64+-0x18] ;  /* 0xffffe80802127981 */ /* 0x000f28000c1e1900 */
[----:B------:R-:W4:Y:S04]  /*0240*/  LDG.E R19, desc[UR8][R4.64+-0x18] ;  /* 0xffffe80804137981 */ /* 0x000f28000c1e1900 */
[----:B------:R-:W5:Y:S04]  /*0250*/  LDG.E R21, desc[UR8][R2.64+-0x14] ;  /* 0xffffec0802157981 */ /* 0x000f68000c1e1900 */
        /* <DEDUP_REMOVED lines=8> */
[----:B------:R-:W5:Y:S01]  /*02e0*/  LDG.E R9, desc[UR8][R4.64+-0x4] ;  /* 0xfffffc0804097981 */ /* 0x000f62000c1e1900 */
[----:B--2---:R-:W-:-:S03]  /*02f0*/  FADD R17, R11, -R14 ;  /* 0x8000000e0b117221 */ /* 0x004fc60000000000 */
[----:B------:R-:W2:Y:S01]  /*0300*/  LDG.E R11, desc[UR8][R2.64] ;  /* 0x00000008020b7981 */ /* 0x000ea2000c1e1900 */
[----:B------:R-:W-:-:S03]  /*0310*/  FFMA R24, R17, R17, R16 ;  /* 0x0000001111187223 */ /* 0x000fc60000000010 */
[----:B------:R-:W2:Y:S01]  /*0320*/  LDG.E R14, desc[UR8][R4.64] ;  /* 0x00000008040e7981 */ /* 0x000ea2000c1e1900 */
[----:B---3--:R-:W-:-:S03]  /*0330*/  FADD R25, R25, -R26 ;  /* 0x8000001a19197221 */ /* 0x008fc60000000000 */
[----:B------:R-:W3:Y:S01]  /*0340*/  LDG.E R17, desc[UR8][R2.64+0x4] ;  /* 0x0000040802117981 */ /* 0x000ee2000c1e1900 */
[----:B------:R-:W-:-:S03]  /*0350*/  FFMA R24, R25, R25, R24 ;  /* 0x0000001919187223 */ /* 0x000fc60000000018 */
[----:B------:R-:W3:Y:S01]  /*0360*/  LDG.E R16, desc[UR8][R4.64+0x4] ;  /* 0x0000040804107981 */ /* 0x000ee2000c1e1900 */
[----:B----4-:R-:W-:-:S03]  /*0370*/  FADD R25, R18, -R19 ;  /* 0x8000001312197221 */ /* 0x010fc60000000000 */
[----:B------:R-:W4:Y:S01]  /*0380*/  LDG.E R19, desc[UR8][R2.64+0x8] ;  /* 0x0000080802137981 */ /* 0x000f22000c1e1900 */
[----:B------:R-:W-:-:S03]  /*0390*/  FFMA R24, R25, R25, R24 ;  /* 0x0000001919187223 */ /* 0x000fc60000000018 */
[----:B------:R-:W4:Y:S01]  /*03a0*/  LDG.E R18, desc[UR8][R4.64+0x8] ;  /* 0x0000080804127981 */ /* 0x000f22000c1e1900 */
[----:B-----5:R-:W-:-:S03]  /*03b0*/  FADD R25, R21, -R20 ;  /* 0x8000001415197221 */ /* 0x020fc60000000000 */
[----:B------:R-:W5:Y:S01]  /*03c0*/  LDG.E R21, desc[UR8][R2.64+0xc] ;  /* 0x00000c0802157981 */ /* 0x000f62000c1e1900 */
[----:B------:R-:W-:-:S03]  /*03d0*/  FFMA R24, R25, R25, R24 ;  /* 0x0000001919187223 */ /* 0x000fc60000000018 */
[----:B------:R-:W5:Y:S01]  /*03e0*/  LDG.E R20, desc[UR8][R4.64+0xc] ;  /* 0x00000c0804147981 */ /* 0x000f62000c1e1900 */
[----:B------:R-:W-:-:S03]  /*03f0*/  FADD R25, R22, -R23 ;  /* 0x8000001716197221 */ /* 0x000fc60000000000 */
        /* <DEDUP_REMOVED lines=8> */
[----:B------:R-:W5:Y:S04]  /*0480*/  LDG.E R13, desc[UR8][R2.64+0x18] ;  /* 0x00001808020d7981 */ /* 0x000f68000c1e1900 */
[----:B------:R-:W5:Y:S01]  /*0490*/  LDG.E R10, desc[UR8][R4.64+0x18] ;  /* 0x00001808040a7981 */ /* 0x000f62000c1e1900 */
[----:B------:R-:W-:-:S03]  /*04a0*/  FFMA R26, R25, R25, R24 ;  /* 0x00000019191a7223 */ /* 0x000fc60000000018 */
[----:B------:R0:W5:Y:S04]  /*04b0*/  LDG.E R24, desc[UR8][R2.64+0x1c] ;  /* 0x00001c0802187981 */ /* 0x000168000c1e1900 */
[----:B------:R1:W5:Y:S01]  /*04c0*/  LDG.E R25, desc[UR8][R4.64+0x1c] ;  /* 0x00001c0804197981 */ /* 0x000362000c1e1900 */
[----:B------:R-:W-:Y:S01]  /*04d0*/  FADD R9, R8, -R9 ;  /* 0x8000000908097221 */ /* 0x000fe20000000000 */
[----:B------:R-:W-:-:S03]  /*04e0*/  UIADD3 UR7, UPT, UPT, UR7, 0x10, URZ ;  /* 0x0000001007077890 */ /* 0x000fc6000fffe0ff */
[----:B------:R-:W-:Y:S01]  /*04f0*/  FFMA R26, R9, R9, R26 ;  /* 0x00000009091a7223 */ /* 0x000fe2000000001a */
[----:B------:R-:W-:Y:S01]  /*0500*/  UISETP.NE.AND UP1, UPT, UR7, URZ, UPT ;  /* 0x000000ff0700728c */ /* 0x000fe2000bf25270 */
[----:B0-----:R-:W-:Y:S02]  /*0510*/  IADD3 R2, P0, PT, R2, 0x40, RZ ;  /* 0x0000004002027810 */ /* 0x001fe40007f1e0ff */
[----:B-1----:R-:W-:Y:S02]  /*0520*/  IADD3 R4, P1, PT, R4, 0x40, RZ ;  /* 0x0000004004047810 */ /* 0x002fe40007f3e0ff */
[----:B------:R-:W-:Y:S02]  /*0530*/  IADD3.X R3, PT, PT, RZ, R3, RZ, P0, !PT ;  /* 0x00000003ff037210 */ /* 0x000fe400007fe4ff */
[----:B------:R-:W-:Y:S01]  /*0540*/  IADD3.X R5, PT, PT, RZ, R5, RZ, P1, !PT ;  /* 0x00000005ff057210 */ /* 0x000fe20000ffe4ff */
[----:B--2---:R-:W-:-:S04]  /*0550*/  FADD R11, R11, -R14 ;  /* 0x8000000e0b0b7221 */ /* 0x004fc80000000000 */
[----:B------:R-:W-:Y:S01]  /*0560*/  FFMA R26, R11, R11, R26 ;  /* 0x0000000b0b1a7223 */ /* 0x000fe2000000001a */
[----:B---3--:R-:W-:-:S04]  /*0570*/  FADD R17, R17, -R16 ;  /* 0x8000001011117221 */ /* 0x008fc80000000000 */
[----:B------:R-:W-:Y:S01]  /*0580*/  FFMA R26, R17, R17, R26 ;  /* 0x00000011111a7223 */ /* 0x000fe2000000001a */
[----:B----4-:R-:W-:-:S04]  /*0590*/  FADD R19, R19, -R18 ;  /* 0x8000001213137221 */ /* 0x010fc80000000000 */
[----:B------:R-:W-:Y:S01]  /*05a0*/  FFMA R26, R19, R19, R26 ;  /* 0x00000013131a7223 */ /* 0x000fe2000000001a */
[----:B-----5:R-:W-:-:S04]  /*05b0*/  FADD R21, R21, -R20 ;  /* 0x8000001415157221 */ /* 0x020fc80000000000 */
[----:B------:R-:W-:Y:S01]  /*05c0*/  FFMA R26, R21, R21, R26 ;  /* 0x00000015151a7223 */ /* 0x000fe2000000001a */
[----:B------:R-:W-:-:S04]  /*05d0*/  FADD R23, R22, -R23 ;  /* 0x8000001716177221 */ /* 0x000fc80000000000 */
[----:B------:R-:W-:Y:S01]  /*05e0*/  FFMA R26, R23, R23, R26 ;  /* 0x00000017171a7223 */ /* 0x000fe2000000001a */
[----:B------:R-:W-:-:S04]  /*05f0*/  FADD R15, R15, -R12 ;  /* 0x8000000c0f0f7221 */ /* 0x000fc80000000000 */
[----:B------:R-:W-:Y:S01]  /*0600*/  FFMA R26, R15, R15, R26 ;  /* 0x0000000f0f1a7223 */ /* 0x000fe2000000001a */
[----:B------:R-:W-:-:S04]  /*0610*/  FADD R13, R13, -R10 ;  /* 0x8000000a0d0d7221 */ /* 0x000fc80000000000 */
[----:B------:R-:W-:Y:S01]  /*0620*/  FFMA R26, R13, R13, R26 ;  /* 0x0000000d0d1a7223 */ /* 0x000fe2000000001a */
[----:B------:R-:W-:-:S04]  /*0630*/  FADD R25, R24, -R25 ;  /* 0x8000001918197221 */ /* 0x000fc80000000000 */
[----:B------:R-:W-:Y:S01]  /*0640*/  FFMA R16, R25, R25, R26 ;  /* 0x0000001919107223 */ /* 0x000fe2000000001a */
[----:B------:R-:W-:Y:S06]  /*0650*/  BRA.U UP1, `(.L_x_2) ;  /* 0xfffffff901e47547 */ /* 0x000fec000b83ffff */
.L_x_1:
[----:B------:R-:W-:Y:S05]  /*0660*/  BRA.U !UP0, `(.L_x_0) ;  /* 0x0000000508907547 */ /* 0x000fea000b800000 */
[----:B------:R-:W-:Y:S02]  /*0670*/  UISETP.GE.U32.AND UP0, UPT, UR6, 0x8, UPT ;  /* 0x000000080600788c */ /* 0x000fe4000bf06070 */
[----:B------:R-:W-:-:S04]  /*0680*/  ULOP3.LUT UR7, UR5, 0x7, URZ, 0xc0, !UPT ;  /* 0x0000000705077892 */ /* 0x000fc8000f8ec0ff */
[----:B------:R-:W-:-:S03]  /*0690*/  UISETP.NE.AND UP1, UPT, UR7, URZ, UPT ;  /* 0x000000ff0700728c */ /* 0x000fc6000bf25270 */
[----:B------:R-:W-:Y:S08]  /*06a0*/  BRA.U !UP0, `(.L_x_3) ;  /* 0x0000000108a87547 */ /* 0x000ff0000b800000 */
[----:B------:R-:W0:Y:S01]  /*06b0*/  LDCU.128 UR12, c[0x0][0x380] ;  /* 0x00007000ff0c77ac */ /* 0x000e220008000c00 */
[----:B------:R-:W-:-:S04]  /*06c0*/  IADD3 R3, P0, PT, R0, UR4, RZ ;  /* 0x0000000400037c10 */ /* 0x000fc8000ff1e0ff */
[----:B------:R-:W-:Y:S02]  /*06d0*/  IADD3.X R4, PT, PT, RZ, R7, RZ, P0, !PT ;  /* 0x00000007ff047210 */ /* 0x000fe400007fe4ff */
[C---:B------:R-:W-:Y:S02]  /*06e0*/  SHF.L.U32 R2, R3.reuse, 0x2, RZ ;  /* 0x0000000203027819 */ /* 0x040fe400000006ff */
[----:B------:R-:W-:Y:S02]  /*06f0*/  SHF.L.U64.HI R3, R3, 0x2, R4 ;  /* 0x0000000203037819 */ /* 0x000fe40000010204 */
[C---:B0-----:R-:W-:Y:S02]  /*0700*/  IADD3 R4, P0, PT, R2.reuse, UR12, RZ ;  /* 0x0000000c02047c10 */ /* 0x041fe4000ff1e0ff */
[----:B------:R-:W-:Y:S02]  /*0710*/  IADD3 R2, P1, PT, R2, UR14, RZ ;  /* 0x0000000e02027c10 */ /* 0x000fe4000ff3e0ff */
[----:B------:R-:W-:-:S02]  /*0720*/  IADD3.X R5, PT, PT, R3, UR13, RZ, P0, !PT ;  /* 0x0000000d03057c10 */ /* 0x000fc400087fe4ff */
[----:B------:R-:W-:-:S03]  /*0730*/  IADD3.X R3, PT, PT, R3, UR15, RZ, P1, !PT ;  /* 0x0000000f03037c10 */ /* 0x000fc60008ffe4ff */
        /* <DEDUP_REMOVED lines=16> */
[----:B------:R-:W-:Y:S01]  /*0840*/  UIADD3 UR4, UPT, UPT, UR4, 0x8, URZ ;  /* 0x0000000804047890 */ /* 0x000fe2000fffe0ff */
        /* <DEDUP_REMOVED lines=15> */
[----:B------:R-:W-:-:S07]  /*0940*/  FFMA R16, R17, R17, R16 ;  /* 0x0000001111107223 */ /* 0x000fce0000000010 */
.L_x_3:
        /* <DEDUP_REMOVED lines=30> */
[----:B------:R-:W-:-:S07]  /*0b30*/  FFMA R16, R14, R14, R9 ;  /* 0x0000000e0e107223 */ /* 0x000fce0000000009 */
.L_x_4:
[----:B------:R-:W-:Y:S05]  /*0b40*/  BRA.U !UP1, `(.L_x_0) ;  /* 0x0000000109587547 */ /* 0x000fea000b800000 */
[----:B------:R-:W0:Y:S01]  /*0b50*/  LDCU.128 UR12, c[0x0][0x380] ;  /* 0x00007000ff0c77ac */ /* 0x000e220008000c00 */
[----:B------:R-:W-:Y:S01]  /*0b60*/  IADD3 R0, P0, PT, R0, UR4, RZ ;  /* 0x0000000400007c10 */ /* 0x000fe2000ff1e0ff */
[----:B------:R-:W-:-:S03]  /*0b70*/  UIADD3 UR5, UPT, UPT, -UR5, URZ, URZ ;  /* 0x000000ff05057290 */ /* 0x000fc6000fffe1ff */
[----:B------:R-:W-:Y:S02]  /*0b80*/  IADD3.X R3, PT, PT, RZ, R7, RZ, P0, !PT ;  /* 0x00000007ff037210 */ /* 0x000fe400007fe4ff */
[C---:B------:R-:W-:Y:S02]  /*0b90*/  SHF.L.U32 R2, R0.reuse, 0x2, RZ ;  /* 0x0000000200027819 */ /* 0x040fe400000006ff */
[----:B------:R-:W-:Y:S02]  /*0ba0*/  SHF.L.U64.HI R3, R0, 0x2, R3 ;  /* 0x0000000200037819 */ /* 0x000fe40000010203 */
[C---:B0-----:R-:W-:Y:S02]  /*0bb0*/  IADD3 R4, P0, PT, R2.reuse, UR14, RZ ;  /* 0x0000000e02047c10 */ /* 0x041fe4000ff1e0ff */
[----:B------:R-:W-:Y:S02]  /*0bc0*/  IADD3 R2, P1, PT, R2, UR12, RZ ;  /* 0x0000000c02027c10 */ /* 0x000fe4000ff3e0ff */
[----:B------:R-:W-:-:S02]  /*0bd0*/  IADD3.X R9, PT, PT, R3, UR15, RZ, P0, !PT ;  /* 0x0000000f03097c10 */ /* 0x000fc400087fe4ff */
[----:B------:R-:W-:-:S09]  /*0be0*/  IADD3.X R3, PT, PT, R3, UR13, RZ, P1, !PT ;  /* 0x0000000d03037c10 */ /* 0x000fd20008ffe4ff */
.L_x_5:
[----:B------:R-:W-:Y:S01]  /*0bf0*/  MOV R5, R9 ;  /* 0x0000000900057202 */ /* 0x000fe20000000f00 */
[----:B------:R0:W2:Y:S05]  /*0c00*/  LDG.E R0, desc[UR8][R2.64] ;  /* 0x0000000802007981 */ /* 0x0000aa000c1e1900 */
[----:B------:R1:W2:Y:S01]  /*0c10*/  LDG.E R5, desc[UR8][R4.64] ;  /* 0x0000000804057981 */ /* 0x0002a2000c1e1900 */
[----:B------:R-:W-:-:S04]  /*0c20*/  UIADD3 UR5, UPT, UPT, UR5, 0x1, URZ ;  /* 0x0000000105057890 */ /* 0x000fc8000fffe0ff */
[----:B------:R-:W-:Y:S01]  /*0c30*/  UISETP.NE.AND UP0, UPT, UR5, URZ, UPT ;  /* 0x000000ff0500728c */ /* 0x000fe2000bf05270 */
[----:B0-----:R-:W-:Y:S02]  /*0c40*/  IADD3 R2, P1, PT, R2, 0x4, RZ ;  /* 0x0000000402027810 */ /* 0x001fe40007f3e0ff */
[----:B-1----:R-:W-:Y:S02]  /*0c50*/  IADD3 R4, P0, PT, R4, 0x4, RZ ;  /* 0x0000000404047810 */ /* 0x002fe40007f1e0ff */
[----:B------:R-:W-:Y:S02]  /*0c60*/  IADD3.X R3, PT, PT, RZ, R3, RZ, P1, !PT ;  /* 0x00000003ff037210 */ /* 0x000fe40000ffe4ff */
[----:B------:R-:W-:Y:S01]  /*0c70*/  IADD3.X R9, PT, PT, RZ, R9, RZ, P0, !PT ;  /* 0x00000009ff097210 */ /* 0x000fe200007fe4ff */
[----:B--2---:R-:W-:-:S04]  /*0c80*/  FADD R7, R0, -R5 ;  /* 0x8000000500077221 */ /* 0x004fc80000000000 */
[----:B------:R-:W-:Y:S01]  /*0c90*/  FFMA R16, R7, R7, R16 ;  /* 0x0000000707107223 */ /* 0x000fe20000000010 */
[----:B------:R-:W-:Y:S06]  /*0ca0*/  BRA.U UP0, `(.L_x_5) ;  /* 0xfffffffd00d07547 */ /* 0x000fec000b83ffff */
.L_x_0:
[----:B------:R-:W-:Y:S01]  /*0cb0*/  IADD3 R0, PT, PT, R16, -0xd000000, RZ ;  /* 0xf300000010007810 */ /* 0x000fe20007ffe0ff */
[----:B------:R0:W1:Y:S01]  /*0cc0*/  MUFU.RSQ R5, R16 ;  /* 0x0000001000057308 */ /* 0x0000620000001400 */
[----:B------:R-:W-:Y:S02]  /*0cd0*/  BSSY.RECONVERGENT B0, `(.L_x_6) ;  /* 0x000000b000007945 */ /* 0x000fe40003800200 */
[----:B------:R-:W-:-:S13]  /*0ce0*/  ISETP.GT.U32.AND P0, PT, R0, 0x727fffff, PT ;  /* 0x727fffff0000780c */ /* 0x000fda0003f04070 */
[----:B0-----:R-:W-:Y:S05]  /*0cf0*/  @!P0 BRA `(.L_x_7) ;  /* 0x0000000000108947 */ /* 0x001fea0003800000 */
[----:B------:R-:W-:Y:S02]  /*0d00*/  MOV R0, R16 ;  /* 0x0000001000007202 */ /* 0x000fe40000000f00 */
[----:B------:R-:W-:-:S07]  /*0d10*/  MOV R8, 0xd30 ;  /* 0x00000d3000087802 */ /* 0x000fce0000000f00 */
[----:B-1----:R-:W-:Y:S05]  /*0d20*/  CALL.REL.NOINC `($__internal_0_$__cuda_sm20_sqrt_rn_f32_slowpath) ;  /* 0x0000000000647944 */ /* 0x002fea0003c00000 */
[----:B------:R-:W-:Y:S05]  /*0d30*/  BRA `(.L_x_8) ;  /* 0x0000000000107947 */ /* 0x000fea0003800000 */
.L_x_7:
[C---:B-1----:R-:W-:Y:S01]  /*0d40*/  FMUL.FTZ R3, R5.reuse, R16 ;  /* 0x0000001005037220 */ /* 0x042fe20000410000 */
[----:B------:R-:W-:-:S03]  /*0d50*/  FMUL.FTZ R2, R5, 0.5 ;  /* 0x3f00000005027820 */ /* 0x000fc60000410000 */
[----:B------:R-:W-:-:S04]  /*0d60*/  FFMA R0, -R3, R3, R16 ;  /* 0x0000000303007223 */ /* 0x000fc80000000110 */
[----:B------:R-:W-:-:S07]  /*0d70*/  FFMA R0, R0, R2, R3 ;  /* 0x0000000200007223 */ /* 0x000fce0000000003 */
.L_x_8:
[----:B------:R-:W-:Y:S05]  /*0d80*/  BSYNC.RECONVERGENT B0 ;  /* 0x0000000000007941 */ /* 0x000fea0003800200 */
.L_x_6:
[----:B------:R-:W0:Y:S01]  /*0d90*/  LDC.64 R2, c[0x0][0x390] ;  /* 0x0000e400ff027b82 */ /* 0x000e220000000a00 */
[----:B------:R-:W1:Y:S07]  /*0da0*/  LDCU UR4, c[0x0][0x3a8] ;  /* 0x00007500ff0477ac */ /* 0x000e6e0008000800 */
[----:B------:R-:W2:Y:S01]  /*0db0*/  LDC.64 R4, c[0x0][0x398] ;  /* 0x0000e600ff047b82 */ /* 0x000ea20000000a00 */
[----:B0-----:R-:W-:-:S06]  /*0dc0*/  IMAD.WIDE R2, R6, 0x4, R2 ;  /* 0x0000000406027825 */ /* 0x001fcc00078e0202 */
[----:B------:R-:W3:Y:S02]  /*0dd0*/  LDG.E R2, desc[UR8][R2.64] ;  /* 0x0000000802027981 */ /* 0x000ee4000c1e1900 */
[----:B---3--:R-:W-:Y:S02]  /*0de0*/  IADD3 R7, PT, PT, -R2, 0x1, RZ ;  /* 0x0000000102077810 */ /* 0x008fe40007ffe1ff */
[----:B------:R-:W-:Y:S02]  /*0df0*/  I2FP.F32.S32 R10, R2 ;  /* 0x00000002000a7245 */ /* 0x000fe40000201400 */
[----:B------:R-:W-:Y:S01]  /*0e00*/  I2FP.F32.S32 R8, R7 ;  /* 0x0000000700087245 */ /* 0x000fe20000201400 */
[----:B-1----:R-:W-:-:S04]  /*0e10*/  FADD R7, -R0, UR4 ;  /* 0x0000000400077e21 */ /* 0x002fc80008000100 */
[----:B------:R-:W-:Y:S01]  /*0e20*/  FMUL R9, R8, 0.5 ;  /* 0x3f00000008097820 */ /* 0x000fe20000400000 */
[----:B------:R-:W-:Y:S01]  /*0e30*/  FMNMX R8, RZ, R7, !PT ;  /* 0x00000007ff087209 */ /* 0x000fe20007800000 */
[----:B------:R-:W-:Y:S02]  /*0e40*/  FMUL R7, R10, 0.5 ;  /* 0x3f0000000a077820 */ /* 0x000fe40000400000 */
[----:B------:R-:W-:Y:S02]  /*0e50*/  FMUL R9, R9, R0 ;  /* 0x0000000009097220 */ /* 0x000fe40000400000 */
[----:B------:R-:W-:Y:S01]  /*0e60*/  FMUL R2, R8, R7 ;  /* 0x0000000708027220 */ /* 0x000fe20000400000 */
[----:B--2---:R-:W-:-:S04]  /*0e70*/  IMAD.WIDE R6, R6, 0x4, R4 ;  /* 0x0000000406067825 */ /* 0x004fc800078e0204 */
[----:B------:R-:W-:-:S04]  /*0e80*/  FMUL R9, R9, R0 ;  /* 0x0000000009097220 */ /* 0x000fc80000400000 */
[----:B------:R-:W-:-:S05]  /*0e90*/  FFMA R9, R8, R2, R9 ;  /* 0x0000000208097223 */ /* 0x000fca0000000009 */
[----:B------:R-:W-:Y:S01]  /*0ea0*/  STG.E desc[UR8][R6.64], R9 ;  /* 0x0000000906007986 */ /* 0x000fe2000c101908 */
[----:B------:R-:W-:Y:S05]  /*0eb0*/  EXIT ;  /* 0x000000000000794d */ /* 0x000fea0003800000 */
        .weak           $__internal_0_$__cuda_sm20_sqrt_rn_f32_slowpath
        .type           $__internal_0_$__cuda_sm20_sqrt_rn_f32_slowpath,@function
        .size           $__internal_0_$__cuda_sm20_sqrt_rn_f32_slowpath,(.L_x_11 - $__internal_0_$__cuda_sm20_sqrt_rn_f32_slowpath)
$__internal_0_$__cuda_sm20_sqrt_rn_f32_slowpath:
[----:B------:R-:W-:-:S13]  /*0ec0*/  LOP3.LUT P0, RZ, R0, 0x7fffffff, RZ, 0xc0, !PT ;  /* 0x7fffffff00ff7812 */ /* 0x000fda000780c0ff */
[----:B------:R-:W-:Y:S01]  /*0ed0*/  @!P0 MOV R2, R0 ;  /* 0x0000000000028202 */ /* 0x000fe20000000f00 */
[----:B------:R-:W-:Y:S06]  /*0ee0*/  @!P0 BRA `(.L_x_9) ;  /* 0x0000000000408947 */ /* 0x000fec0003800000 */
[----:B------:R-:W-:-:S13]  /*0ef0*/  FSETP.GEU.FTZ.AND P0, PT, R0, RZ, PT ;  /* 0x000000ff0000720b */ /* 0x000fda0003f1e000 */
[----:B------:R-:W-:Y:S01]  /*0f00*/  @!P0 MOV R2, 0x7fffffff ;  /* 0x7fffffff00028802 */ /* 0x000fe20000000f00 */
[----:B------:R-:W-:Y:S06]  /*0f10*/  @!P0 BRA `(.L_x_9) ;  /* 0x0000000000348947 */ /* 0x000fec0003800000 */
[----:B------:R-:W-:-:S13]  /*0f20*/  FSETP.GTU.FTZ.AND P0, PT, |R0|, +INF , PT ;  /* 0x7f8000000000780b */ /* 0x000fda0003f1c200 */
[----:B------:R-:W-:Y:S01]  /*0f30*/  @P0 FADD.FTZ R2, R0, 1 ;  /* 0x3f80000000020421 */ /* 0x000fe20000010000 */
[----:B------:R-:W-:Y:S06]  /*0f40*/  @P0 BRA `(.L_x_9) ;  /* 0x0000000000280947 */ /* 0x000fec0003800000 */
[----:B------:R-:W-:-:S13]  /*0f50*/  FSETP.NEU.FTZ.AND P0, PT, |R0|, +INF , PT ;  /* 0x7f8000000000780b */ /* 0x000fda0003f1d200 */
[----:B------:R-:W-:-:S04]  /*0f60*/  @P0 FFMA R3, R0, 1.84467440737095516160e+19, RZ ;  /* 0x5f80000000030823 */ /* 0x000fc800000000ff */
[----:B------:R-:W0:Y:S02]  /*0f70*/  @P0 MUFU.RSQ R2, R3 ;  /* 0x0000000300020308 */ /* 0x000e240000001400 */
[----:B0-----:R-:W-:Y:S01]  /*0f80*/  @P0 FMUL.FTZ R4, R3, R2 ;  /* 0x0000000203040220 */ /* 0x001fe20000410000 */
[----:B------:R-:W-:Y:S01]  /*0f90*/  @P0 FMUL.FTZ R7, R2, 0.5 ;  /* 0x3f00000002070820 */ /* 0x000fe20000410000 */
[----:B------:R-:W-:Y:S02]  /*0fa0*/  @!P0 MOV R2, R0 ;  /* 0x0000000000028202 */ /* 0x000fe40000000f00 */
[----:B------:R-:W-:-:S04]  /*0fb0*/  @P0 FADD.FTZ R5, -R4, -RZ ;  /* 0x800000ff04050221 */ /* 0x000fc80000010100 */
[----:B------:R-:W-:-:S04]  /*0fc0*/  @P0 FFMA R5, R4, R5, R3 ;  /* 0x0000000504050223 */ /* 0x000fc80000000003 */
[----:B------:R-:W-:-:S04]  /*0fd0*/  @P0 FFMA R5, R5, R7, R4 ;  /* 0x0000000705050223 */ /* 0x000fc80000000004 */
[----:B------:R-:W-:-:S07]  /*0fe0*/  @P0 FMUL.FTZ R2, R5, 2.3283064365386962891e-10 ;  /* 0x2f80000005020820 */ /* 0x000fce0000410000 */
.L_x_9:
[----:B------:R-:W-:Y:S01]  /*0ff0*/  HFMA2 R3, -RZ, RZ, 0, 0 ;  /* 0x00000000ff037431 */ /* 0x000fe200000001ff */
[----:B------:R-:W-:Y:S02]  /*1000*/  MOV R0, R2 ;  /* 0x0000000200007202 */ /* 0x000fe40000000f00 */
[----:B------:R-:W-:-:S04]  /*1010*/  MOV R2, R8 ;  /* 0x0000000800027202 */ /* 0x000fc80000000f00 */
[----:B------:R-:W-:Y:S05]  /*1020*/  RET.REL.NODEC R2 `(_Z17contranstive_lossPKfS0_PKiPfiif) ;  /* 0xffffffec02f47950 */ /* 0x000fea0003c3ffff */
.L_x_10:
[----:B------:R-:W-:-:S00]  /*1030*/  BRA `(.L_x_10) ;  /* 0xfffffffc00fc7947 */ /* 0x000fc0000383ffff */
[----:B------:R-:W-:-:S00]  /*1040*/  NOP ;  /* 0x0000000000007918 */ /* 0x000fc00000000000 */
        /* <DEDUP_REMOVED lines=11> */
.L_x_11:


//--------------------- .nv.shared.reserved.0     --------------------------
	.section	.nv.shared.reserved.0,"aw",@nobits
	.weak		__nv_reservedSMEM_offset_0_alias
	.size		__nv_reservedSMEM_offset_0_alias, 0, 64
	.other		__nv_reservedSMEM_offset_0_alias,@"STO_CUDA_RESERVED_SHARED STV_DEFAULT"
__nv_reservedSMEM_offset_0_alias:
	.zero		0
	.zero		64


//--------------------- .nv.constant0._Z17contranstive_lossPKfS0_PKiPfiif --------------------------
	.section	.nv.constant0._Z17contranstive_lossPKfS0_PKiPfiif,"a",@progbits
	.sectionflags	@""
	.align	4
.nv.constant0._Z17contranstive_lossPKfS0_PKiPfiif:
	.zero		940


//--------------------- SYMBOLS --------------------------

	.type		.nv.reservedSmem.offset0,@object
	.size		.nv.reservedSmem.offset0,0x4
